	.headerflags	@"EF_CUDA_TEXMODE_UNIFIED EF_CUDA_64BIT_ADDRESS EF_CUDA_ACCELERATORS EF_CUDA_SM90 EF_CUDA_VIRTUAL_SM(EF_CUDA_SM90)"
	.elftype	@"ET_EXEC"


//--------------------- .nv.info                  --------------------------
	.section	.nv.info,"",@"SHT_CUDA_INFO"
	.align	4


	//----- nvinfo : EIATTR_REGCOUNT
	.align		4
        /*0000*/ 	.byte	0x04, 0x2f
        /*0002*/ 	.short	(.L_3 - .L_2)
	.align		4
.L_2:
        /*0004*/ 	.word	index@(triton_poi_fused__native_batch_norm_legit_no_training__unsafe_index_add_mul_relu_sub_43)
        /*0008*/ 	.word	0x00000020


	//----- nvinfo : EIATTR_MIN_STACK_SIZE
	.align		4
.L_3:
        /*000c*/ 	.byte	0x04, 0x12
        /*000e*/ 	.short	(.L_5 - .L_4)
	.align		4
.L_4:
        /*0010*/ 	.word	index@(triton_poi_fused__native_batch_norm_legit_no_training__unsafe_index_add_mul_relu_sub_43)
        /*0014*/ 	.word	0x00000000


	//----- nvinfo : EIATTR_FRAME_SIZE
	.align		4
.L_5:
        /*0018*/ 	.byte	0x04, 0x11
        /*001a*/ 	.short	(.L_7 - .L_6)
	.align		4
.L_6:
        /*001c*/ 	.word	index@(triton_poi_fused__native_batch_norm_legit_no_training__unsafe_index_add_mul_relu_sub_43)
        /*0020*/ 	.word	0x00000000


	//----- nvinfo : EIATTR_MIN_STACK_SIZE
	.align		4
.L_7:
        /*0024*/ 	.byte	0x04, 0x12
        /*0026*/ 	.short	(.L_9 - .L_8)
	.align		4
.L_8:
        /*0028*/ 	.word	index@(triton_poi_fused__native_batch_norm_legit_no_training__unsafe_index_add_mul_relu_sub_43)
        /*002c*/ 	.word	0x00000000
.L_9:


//--------------------- .nv.info.triton_poi_fused__native_batch_norm_legit_no_training__unsafe_index_add_mul_relu_sub_43 --------------------------
	.section	.nv.info.triton_poi_fused__native_batch_norm_legit_no_training__unsafe_index_add_mul_relu_sub_43,"",@"SHT_CUDA_INFO"
	.sectionflags	@""
	.align	4


	//----- nvinfo : EIATTR_CUDA_API_VERSION
	.align		4
        /*0000*/ 	.byte	0x04, 0x37
        /*0002*/ 	.short	(.L_11 - .L_10)
.L_10:
        /*0004*/ 	.word	0x0000007c


	//----- nvinfo : EIATTR_KPARAM_INFO
	.align		4
.L_11:
        /*0008*/ 	.byte	0x04, 0x17
        /*000a*/ 	.short	(.L_13 - .L_12)
.L_12:
        /*000c*/ 	.word	0x00000000
        /*0010*/ 	.short	0x0013
        /*0012*/ 	.short	0x0098
        /*0014*/ 	.byte	0x00, 0xf0, 0x11, 0x00


	//----- nvinfo : EIATTR_KPARAM_INFO
	.align		4
.L_13:
        /*0018*/ 	.byte	0x04, 0x17
        /*001a*/ 	.short	(.L_15 - .L_14)
.L_14:
        /*001c*/ 	.word	0x00000000
        /*0020*/ 	.short	0x0012
        /*0022*/ 	.short	0x0090
        /*0024*/ 	.byte	0x00, 0xf4, 0x21, 0x00


	//----- nvinfo : EIATTR_KPARAM_INFO
	.align		4
.L_15:
        /*0028*/ 	.byte	0x04, 0x17
        /*002a*/ 	.short	(.L_17 - .L_16)
.L_16:
        /*002c*/ 	.word	0x00000000
        /*0030*/ 	.short	0x0011
        /*0032*/ 	.short	0x0088
        /*0034*/ 	.byte	0x00, 0xf4, 0x21, 0x00


	//----- nvinfo : EIATTR_KPARAM_INFO
	.align		4
.L_17:
        /*0038*/ 	.byte	0x04, 0x17
        /*003a*/ 	.short	(.L_19 - .L_18)
.L_18:
        /*003c*/ 	.word	0x00000000
        /*0040*/ 	.short	0x0010
        /*0042*/ 	.short	0x0080
        /*0044*/ 	.byte	0x00, 0xf4, 0x21, 0x00


	//----- nvinfo : EIATTR_KPARAM_INFO
	.align		4
.L_19:
        /*0048*/ 	.byte	0x04, 0x17
        /*004a*/ 	.short	(.L_21 - .L_20)
.L_20:
        /*004c*/ 	.word	0x00000000
        /*0050*/ 	.short	0x000f
        /*0052*/ 	.short	0x0078
        /*0054*/ 	.byte	0x00, 0xf4, 0x21, 0x00


	//----- nvinfo : EIATTR_KPARAM_INFO
	.align		4
.L_21:
        /*0058*/ 	.byte	0x04, 0x17
        /*005a*/ 	.short	(.L_23 - .L_22)
.L_22:
        /*005c*/ 	.word	0x00000000
        /*0060*/ 	.short	0x000e
        /*0062*/ 	.short	0x0070
        /*0064*/ 	.byte	0x00, 0xf4, 0x21, 0x00


	//----- nvinfo : EIATTR_KPARAM_INFO
	.align		4
.L_23:
        /*0068*/ 	.byte	0x04, 0x17
        /*006a*/ 	.short	(.L_25 - .L_24)
.L_24:
        /*006c*/ 	.word	0x00000000
        /*0070*/ 	.short	0x000d
        /*0072*/ 	.short	0x0068
        /*0074*/ 	.byte	0x00, 0xf4, 0x21, 0x00


	//----- nvinfo : EIATTR_KPARAM_INFO
	.align		4
.L_25:
        /*0078*/ 	.byte	0x04, 0x17
        /*007a*/ 	.short	(.L_27 - .L_26)
.L_26:
        /*007c*/ 	.word	0x00000000
        /*0080*/ 	.short	0x000c
        /*0082*/ 	.short	0x0060
        /*0084*/ 	.byte	0x00, 0xf4, 0x21, 0x00


	//----- nvinfo : EIATTR_KPARAM_INFO
	.align		4
.L_27:
        /*0088*/ 	.byte	0x04, 0x17
        /*008a*/ 	.short	(.L_29 - .L_28)
.L_28:
        /*008c*/ 	.word	0x00000000
        /*0090*/ 	.short	0x000b
        /*0092*/ 	.short	0x0058
        /*0094*/ 	.byte	0x00, 0xf4, 0x21, 0x00


	//----- nvinfo : EIATTR_KPARAM_INFO
	.align		4
.L_29:
        /*0098*/ 	.byte	0x04, 0x17
        /*009a*/ 	.short	(.L_31 - .L_30)
.L_30:
        /*009c*/ 	.word	0x00000000
        /*00a0*/ 	.short	0x000a
        /*00a2*/ 	.short	0x0050
        /*00a4*/ 	.byte	0x00, 0xf4, 0x21, 0x00


	//----- nvinfo : EIATTR_KPARAM_INFO
	.align		4
.L_31:
        /*00a8*/ 	.byte	0x04, 0x17
        /*00aa*/ 	.short	(.L_33 - .L_32)
.L_32:
        /*00ac*/ 	.word	0x00000000
        /*00b0*/ 	.short	0x0009
        /*00b2*/ 	.short	0x0048
        /*00b4*/ 	.byte	0x00, 0xf4, 0x21, 0x00


	//----- nvinfo : EIATTR_KPARAM_INFO
	.align		4
.L_33:
        /*00b8*/ 	.byte	0x04, 0x17
        /*00ba*/ 	.short	(.L_35 - .L_34)
.L_34:
        /*00bc*/ 	.word	0x00000000
        /*00c0*/ 	.short	0x0008
        /*00c2*/ 	.short	0x0040
        /*00c4*/ 	.byte	0x00, 0xf4, 0x21, 0x00


	//----- nvinfo : EIATTR_KPARAM_INFO
	.align		4
.L_35:
        /*00c8*/ 	.byte	0x04, 0x17
        /*00ca*/ 	.short	(.L_37 - .L_36)
.L_36:
        /*00cc*/ 	.word	0x00000000
        /*00d0*/ 	.short	0x0007
        /*00d2*/ 	.short	0x0038
        /*00d4*/ 	.byte	0x00, 0xf4, 0x21, 0x00


	//----- nvinfo : EIATTR_KPARAM_INFO
	.align		4
.L_37:
        /*00d8*/ 	.byte	0x04, 0x17
        /*00da*/ 	.short	(.L_39 - .L_38)
.L_38:
        /*00dc*/ 	.word	0x00000000
        /*00e0*/ 	.short	0x0006
        /*00e2*/ 	.short	0x0030
        /*00e4*/ 	.byte	0x00, 0xf4, 0x21, 0x00


	//----- nvinfo : EIATTR_KPARAM_INFO
	.align		4
.L_39:
        /*00e8*/ 	.byte	0x04, 0x17
        /*00ea*/ 	.short	(.L_41 - .L_40)
.L_40:
        /*00ec*/ 	.word	0x00000000
        /*00f0*/ 	.short	0x0005
        /*00f2*/ 	.short	0x0028
        /*00f4*/ 	.byte	0x00, 0xf4, 0x21, 0x00


	//----- nvinfo : EIATTR_KPARAM_INFO
	.align		4
.L_41:
        /*00f8*/ 	.byte	0x04, 0x17
        /*00fa*/ 	.short	(.L_43 - .L_42)
.L_42:
        /*00fc*/ 	.word	0x00000000
        /*0100*/ 	.short	0x0004
        /*0102*/ 	.short	0x0020
        /*0104*/ 	.byte	0x00, 0xf4, 0x21, 0x00


	//----- nvinfo : EIATTR_KPARAM_INFO
	.align		4
.L_43:
        /*0108*/ 	.byte	0x04, 0x17
        /*010a*/ 	.short	(.L_45 - .L_44)
.L_44:
        /*010c*/ 	.word	0x00000000
        /*0110*/ 	.short	0x0003
        /*0112*/ 	.short	0x0018
        /*0114*/ 	.byte	0x00, 0xf4, 0x21, 0x00


	//----- nvinfo : EIATTR_KPARAM_INFO
	.align		4
.L_45:
        /*0118*/ 	.byte	0x04, 0x17
        /*011a*/ 	.short	(.L_47 - .L_46)
.L_46:
        /*011c*/ 	.word	0x00000000
        /*0120*/ 	.short	0x0002
        /*0122*/ 	.short	0x0010
        /*0124*/ 	.byte	0x00, 0xf4, 0x21, 0x00


	//----- nvinfo : EIATTR_KPARAM_INFO
	.align		4
.L_47:
        /*0128*/ 	.byte	0x04, 0x17
        /*012a*/ 	.short	(.L_49 - .L_48)
.L_48:
        /*012c*/ 	.word	0x00000000
        /*0130*/ 	.short	0x0001
        /*0132*/ 	.short	0x0008
        /*0134*/ 	.byte	0x00, 0xf4, 0x21, 0x00


	//----- nvinfo : EIATTR_KPARAM_INFO
	.align		4
.L_49:
        /*0138*/ 	.byte	0x04, 0x17
        /*013a*/ 	.short	(.L_51 - .L_50)
.L_50:
        /*013c*/ 	.word	0x00000000
        /*0140*/ 	.short	0x0000
        /*0142*/ 	.short	0x0000
        /*0144*/ 	.byte	0x00, 0xf4, 0x21, 0x00


	//----- nvinfo : EIATTR_SPARSE_MMA_MASK
	.align		4
.L_51:
        /*0148*/ 	.byte	0x03, 0x50
        /*014a*/ 	.short	0x0000


	//----- nvinfo : EIATTR_MAXREG_COUNT
	.align		4
        /*014c*/ 	.byte	0x03, 0x1b
        /*014e*/ 	.short	0x00ff


	//----- nvinfo : EIATTR_EXIT_INSTR_OFFSETS
	.align		4
        /*0150*/ 	.byte	0x04, 0x1c
        /*0152*/ 	.short	(.L_53 - .L_52)


	//   ....[0]....
.L_52:
        /*0154*/ 	.word	0x000009c0


	//----- nvinfo : EIATTR_REQNTID
	.align		4
.L_53:
        /*0158*/ 	.byte	0x04, 0x10
        /*015a*/ 	.short	(.L_55 - .L_54)
.L_54:
        /*015c*/ 	.word	0x00000080
        /*0160*/ 	.word	0x00000001
        /*0164*/ 	.word	0x00000001


	//----- nvinfo : EIATTR_CBANK_PARAM_SIZE
	.align		4
.L_55:
        /*0168*/ 	.byte	0x03, 0x19
        /*016a*/ 	.short	0x009c


	//----- nvinfo : EIATTR_PARAM_CBANK
	.align		4
        /*016c*/ 	.byte	0x04, 0x0a
        /*016e*/ 	.short	(.L_57 - .L_56)
	.align		4
.L_56:
        /*0170*/ 	.word	index@(.nv.constant0.triton_poi_fused__native_batch_norm_legit_no_training__unsafe_index_add_mul_relu_sub_43)
        /*0174*/ 	.short	0x0210
        /*0176*/ 	.short	0x009c


	//----- nvinfo : EIATTR_SW_WAR
	.align		4
.L_57:
        /*0178*/ 	.byte	0x04, 0x36
        /*017a*/ 	.short	(.L_59 - .L_58)
.L_58:
        /*017c*/ 	.word	0x00000008
.L_59:


//--------------------- .nv.callgraph             --------------------------
	.section	.nv.callgraph,"",@"SHT_CUDA_CALLGRAPH"
	.align	4
	.sectionentsize	8
	.align		4
        /*0000*/ 	.word	0x00000000
	.align		4
        /*0004*/ 	.word	0xffffffff
	.align		4
        /*0008*/ 	.word	0x00000000
	.align		4
        /*000c*/ 	.word	0xfffffffe
	.align		4
        /*0010*/ 	.word	0x00000000
	.align		4
        /*0014*/ 	.word	0xfffffffd
	.align		4
        /*0018*/ 	.word	0x00000000
	.align		4
        /*001c*/ 	.word	0xfffffffc


//--------------------- .nv.constant4             --------------------------
	.section	.nv.constant4,"a",@progbits
	.align	8
	.align		8
.nv.constant4:
        /*0000*/ 	.dword	_$_str
	.align		8
        /*0008*/ 	.dword	_$_str_$_2


//--------------------- .text.triton_poi_fused__native_batch_norm_legit_no_training__unsafe_index_add_mul_relu_sub_43 --------------------------
	.section	.text.triton_poi_fused__native_batch_norm_legit_no_training__unsafe_index_add_mul_relu_sub_43,"ax",@progbits
	.align	128
        .global         triton_poi_fused__native_batch_norm_legit_no_training__unsafe_index_add_mul_relu_sub_43
        .type           triton_poi_fused__native_batch_norm_legit_no_training__unsafe_index_add_mul_relu_sub_43,@function
        .size           triton_poi_fused__native_batch_norm_legit_no_training__unsafe_index_add_mul_relu_sub_43,(.L_x_1 - triton_poi_fused__native_batch_norm_legit_no_training__unsafe_index_add_mul_relu_sub_43)
        .other          triton_poi_fused__native_batch_norm_legit_no_training__unsafe_index_add_mul_relu_sub_43,@"STO_CUDA_ENTRY STV_DEFAULT"
triton_poi_fused__native_batch_norm_legit_no_training__unsafe_index_add_mul_relu_sub_43:
.text.triton_poi_fused__native_batch_norm_legit_no_training__unsafe_index_add_mul_relu_sub_43:
[----:B------:R-:W-:Y:S01]  /*0000*/  LDC R1, c[0x0][0x28] ;  /* 0x00000a00ff017b82 */ /* 0x000fe20000000800 */
[----:B------:R-:W1:Y:S07]  /*0010*/  S2R R2, SR_TID.X ;  /* 0x0000000000027919 */ /* 0x000e6e0000002100 */
[----:B------:R-:W2:Y:S01]  /*0020*/  LDC.64 R16, c[0x0][0x268] ;  /* 0x00009a00ff107b82 */ /* 0x000ea20000000a00 */
[----:B------:R-:W-:Y:S01]  /*0030*/  ULDC.64 UR4, c[0x0][0x208] ;  /* 0x0000820000047ab9 */ /* 0x000fe20000000a00 */
[----:B------:R-:W-:Y:S01]  /*0040*/  ULDC.64 UR6, c[0x0][0x278] ;  /* 0x00009e0000067ab9 */ /* 0x000fe20000000a00 */
[----:B------:R-:W3:Y:S05]  /*0050*/  S2R R3, SR_CTAID.X ;  /* 0x0000000000037919 */ /* 0x000eea0000002500 */
[----:B------:R-:W4:Y:S08]  /*0060*/  LDC.64 R8, c[0x0][0x270] ;  /* 0x00009c00ff087b82 */ /* 0x000f300000000a00 */
[----:B------:R-:W5:Y:S08]  /*0070*/  LDC.64 R6, c[0x0][0x298] ;  /* 0x0000a600ff067b82 */ /* 0x000f700000000a00 */
[----:B------:R-:W5:Y:S01]  /*0080*/  LDC.64 R18, c[0x0][0x218] ;  /* 0x00008600ff127b82 */ /* 0x000f620000000a00 */
[----:B-1----:R-:W-:-:S07]  /*0090*/  LOP3.LUT R2, R2, 0x7f, RZ, 0xc0, !PT ;  /* 0x0000007f02027812 */ /* 0x002fce00078ec0ff */
[----:B------:R-:W1:Y:S01]  /*00a0*/  LDC.64 R28, c[0x0][0x248] ;  /* 0x00009200ff1c7b82 */ /* 0x000e620000000a00 */
[----:B---3--:R-:W-:-:S04]  /*00b0*/  LEA R2, R3, R2, 0x7 ;  /* 0x0000000203027211 */ /* 0x008fc800078e38ff */
[----:B------:R-:W-:-:S03]  /*00c0*/  SHF.R.S32.HI R5, RZ, 0x1f, R2 ;  /* 0x0000001fff057819 */ /* 0x000fc60000011402 */
[----:B------:R-:W3:Y:S01]  /*00d0*/  LDC.64 R22, c[0x0][0x240] ;  /* 0x00009000ff167b82 */ /* 0x000ee20000000a00 */
[----:B------:R-:W-:-:S04]  /*00e0*/  LEA.HI R10, R5, R2, RZ, 0x2 ;  /* 0x00000002050a7211 */ /* 0x000fc800078f10ff */
[----:B------:R-:W-:Y:S02]  /*00f0*/  SHF.R.S32.HI R0, RZ, 0x2, R10 ;  /* 0x00000002ff007819 */ /* 0x000fe4000001140a */
[----:B------:R-:W-:Y:S02]  /*0100*/  LOP3.LUT R25, R10, 0xfffffffc, RZ, 0xc0, !PT ;  /* 0xfffffffc0a197812 */ /* 0x000fe400078ec0ff */
[----:B------:R-:W-:-:S03]  /*0110*/  LEA.HI R4, R0, R0, RZ, 0x2 ;  /* 0x0000000000047211 */ /* 0x000fc600078f10ff */
[----:B------:R-:W-:Y:S01]  /*0120*/  IMAD.IADD R25, R2, 0x1, -R25 ;  /* 0x0000000102197824 */ /* 0x000fe200078e0a19 */
[----:B------:R-:W-:Y:S02]  /*0130*/  LOP3.LUT R11, R4, 0xfffffffc, RZ, 0xc0, !PT ;  /* 0xfffffffc040b7812 */ /* 0x000fe400078ec0ff */
[----:B------:R-:W1:Y:S02]  /*0140*/  LDC.64 R4, c[0x0][0x280] ;  /* 0x0000a000ff047b82 */ /* 0x000e640000000a00 */
[----:B------:R-:W-:-:S05]  /*0150*/  IADD3 R0, R0, -R11, RZ ;  /* 0x8000000b00007210 */ /* 0x000fca0007ffe0ff */
[----:B--2---:R-:W-:-:S04]  /*0160*/  IMAD.WIDE R16, R0, 0x8, R16 ;  /* 0x0000000800107825 */ /* 0x004fc800078e0210 */
[C---:B----4-:R-:W-:Y:S02]  /*0170*/  IMAD.WIDE R14, R25.reuse, 0x8, R8 ;  /* 0x00000008190e7825 */ /* 0x050fe400078e0208 */
[----:B------:R-:W2:Y:S01]  /*0180*/  LDG.E.EL.64 R16, desc[UR4][R16.64] ;  /* 0x0000000410107981 */ /* 0x000ea2000c2e1b00 */
[----:B------:R-:W-:Y:S01]  /*0190*/  SHF.R.S32.HI R3, RZ, 0x18, R3 ;  /* 0x00000018ff037819 */ /* 0x000fe20000011403 */
[----:B-----5:R-:W-:Y:S01]  /*01a0*/  IMAD.WIDE R6, R0, 0x8, R6 ;  /* 0x0000000800067825 */ /* 0x020fe200078e0206 */
[----:B------:R-:W4:Y:S01]  /*01b0*/  LDC.64 R8, c[0x0][0x220] ;  /* 0x00008800ff087b82 */ /* 0x000f220000000a00 */
[----:B------:R-:W5:Y:S04]  /*01c0*/  LDG.E.EL.64 R14, desc[UR4][R14.64] ;  /* 0x000000040e0e7981 */ /* 0x000f68000c2e1b00 */
[----:B------:R1:W5:Y:S02]  /*01d0*/  LDG.E.EL.64 R12, desc[UR4][R6.64] ;  /* 0x00000004060c7981 */ /* 0x000364000c2e1b00 */
[----:B01----:R-:W-:Y:S01]  /*01e0*/  IMAD.WIDE R10, R25, 0x8, R4 ;  /* 0x00000008190a7825 */ /* 0x003fe200078e0204 */
[----:B------:R-:W-:Y:S01]  /*01f0*/  SGXT R3, R3, 0x1 ;  /* 0x000000010303781a */ /* 0x000fe20000000200 */
[----:B------:R-:W0:Y:S04]  /*0200*/  LDC.64 R4, c[0x0][0x228] ;  /* 0x00008a00ff047b82 */ /* 0x000e280000000a00 */
[----:B------:R-:W5:Y:S01]  /*0210*/  LDG.E.EL.64 R10, desc[UR4][R10.64] ;  /* 0x000000040a0a7981 */ /* 0x000f62000c2e1b00 */
[----:B------:R-:W-:Y:S01]  /*0220*/  LEA.HI R3, R3, R2, RZ, 0x4 ;  /* 0x0000000203037211 */ /* 0x000fe200078f20ff */
[----:B------:R-:W-:-:S02]  /*0230*/  IMAD.WIDE R18, R2, 0x4, R18 ;  /* 0x0000000402127825 */ /* 0x000fc400078e0212 */
[----:B------:R-:W1:Y:S01]  /*0240*/  LDC.64 R6, c[0x0][0x250] ;  /* 0x00009400ff067b82 */ /* 0x000e620000000a00 */
[----:B------:R-:W-:-:S05]  /*0250*/  SHF.R.S32.HI R26, RZ, 0x4, R3 ;  /* 0x00000004ff1a7819 */ /* 0x000fca0000011403 */
[----:B------:R-:W-:-:S05]  /*0260*/  IMAD.HI R3, R26, 0x2aaaaaab, RZ ;  /* 0x2aaaaaab1a037827 */ /* 0x000fca00078e02ff */
[----:B------:R-:W-:-:S04]  /*0270*/  SHF.R.U32.HI R20, RZ, 0x1f, R3 ;  /* 0x0000001fff147819 */ /* 0x000fc80000011603 */
[----:B------:R-:W-:Y:S02]  /*0280*/  LEA.HI R3, R3, R20, RZ, 0x1b ;  /* 0x0000001403037211 */ /* 0x000fe400078fd8ff */
[----:B------:R-:W3:Y:S03]  /*0290*/  LDC.64 R20, c[0x0][0x230] ;  /* 0x00008c00ff147b82 */ /* 0x000ee60000000a00 */
[----:B------:R-:W-:Y:S02]  /*02a0*/  IMAD R24, R3, -0xc0, R26 ;  /* 0xffffff4003187824 */ /* 0x000fe400078e021a */
[----:B------:R4:W5:Y:S03]  /*02b0*/  LDG.E R3, desc[UR4][R18.64] ;  /* 0x0000000412037981 */ /* 0x000966000c1e1900 */
[----:B----4-:R-:W4:Y:S01]  /*02c0*/  LDC.64 R18, c[0x0][0x238] ;  /* 0x00008e00ff127b82 */ /* 0x010f220000000a00 */
[----:B0-----:R-:W-:-:S04]  /*02d0*/  IMAD.WIDE R4, R24, 0x4, R4 ;  /* 0x0000000418047825 */ /* 0x001fc800078e0204 */
[C---:B-1----:R-:W-:Y:S02]  /*02e0*/  IMAD.WIDE R6, R24.reuse, 0x4, R6 ;  /* 0x0000000418067825 */ /* 0x042fe400078e0206 */
[----:B------:R5:W5:Y:S02]  /*02f0*/  LDG.E.EL R4, desc[UR4][R4.64] ;  /* 0x0000000404047981 */ /* 0x000b64000c2e1900 */
[C---:B------:R-:W-:Y:S02]  /*0300*/  IMAD.WIDE R8, R24.reuse, 0x4, R8 ;  /* 0x0000000418087825 */ /* 0x040fe400078e0208 */
[----:B------:R-:W5:Y:S02]  /*0310*/  LDG.E.EL R7, desc[UR4][R6.64] ;  /* 0x0000000406077981 */ /* 0x000f64000c2e1900 */
[C---:B---3--:R-:W-:Y:S02]  /*0320*/  IMAD.WIDE R20, R24.reuse, 0x4, R20 ;  /* 0x0000000418147825 */ /* 0x048fe400078e0214 */
[----:B------:R-:W3:Y:S02]  /*0330*/  LDG.E.EL R8, desc[UR4][R8.64] ;  /* 0x0000000408087981 */ /* 0x000ee4000c2e1900 */
[----:B----4-:R-:W-:-:S02]  /*0340*/  IMAD.WIDE R18, R24, 0x4, R18 ;  /* 0x0000000418127825 */ /* 0x010fc400078e0212 */
[----:B------:R-:W4:Y:S04]  /*0350*/  LDG.E.EL R9, desc[UR4][R20.64] ;  /* 0x0000000414097981 */ /* 0x000f28000c2e1900 */
[----:B------:R0:W4:Y:S01]  /*0360*/  LDG.E.EL R6, desc[UR4][R18.64] ;  /* 0x0000000412067981 */ /* 0x000122000c2e1900 */
[----:B------:R-:W-:Y:S02]  /*0370*/  IMAD.SHL.U32 R26, R26, 0x4, RZ ;  /* 0x000000041a1a7824 */ /* 0x000fe400078e00ff */
[----:B------:R-:W-:-:S04]  /*0380*/  IMAD.WIDE R28, R24, 0x4, R28 ;  /* 0x00000004181c7825 */ /* 0x000fc800078e021c */
[----:B------:R-:W-:-:S06]  /*0390*/  IMAD.WIDE R22, R2, 0x4, R22 ;  /* 0x0000000402167825 */ /* 0x000fcc00078e0216 */
[----:B------:R-:W3:Y:S04]  /*03a0*/  LDG.E R23, desc[UR4][R22.64] ;  /* 0x0000000416177981 */ /* 0x000ee8000c1e1900 */
[----:B------:R-:W3:Y:S01]  /*03b0*/  LDG.E.EL R22, desc[UR4][R28.64] ;  /* 0x000000041c167981 */ /* 0x000ee2000c2e1900 */
[----:B--2---:R-:W-:-:S04]  /*03c0*/  SHF.R.U32.HI R27, RZ, 0x1e, R17 ;  /* 0x0000001eff1b7819 */ /* 0x004fc80000011611 */
[----:B------:R-:W-:Y:S02]  /*03d0*/  LOP3.LUT R27, R27, 0x2, RZ, 0xc0, !PT ;  /* 0x000000021b1b7812 */ /* 0x000fe400078ec0ff */
[----:B-----5:R-:W-:Y:S02]  /*03e0*/  SHF.R.U32.HI R5, RZ, 0x1c, R15 ;  /* 0x0000001cff057819 */ /* 0x020fe4000001160f */
[----:B------:R-:W-:Y:S02]  /*03f0*/  IADD3 R16, P0, R16, R27, RZ ;  /* 0x0000001b10107210 */ /* 0x000fe40007f1e0ff */
[----:B0-----:R-:W-:Y:S02]  /*0400*/  LEA R18, P1, R14, UR6, 0x2 ;  /* 0x000000060e127c11 */ /* 0x001fe4000f8210ff */
[----:B------:R-:W-:Y:S02]  /*0410*/  LOP3.LUT R5, R5, 0x8, RZ, 0xc0, !PT ;  /* 0x0000000805057812 */ /* 0x000fe400078ec0ff */
[----:B------:R-:W-:-:S02]  /*0420*/  SHF.R.U32.HI R27, RZ, 0x1e, R13 ;  /* 0x0000001eff1b7819 */ /* 0x000fc4000001160d */
[----:B------:R-:W-:Y:S02]  /*0430*/  IADD3.X R19, RZ, R17, RZ, P0, !PT ;  /* 0x00000011ff137210 */ /* 0x000fe400007fe4ff */
[----:B------:R-:W-:Y:S02]  /*0440*/  LEA.HI.X R15, R14, UR7, R15, 0x2, P1 ;  /* 0x000000070e0f7c11 */ /* 0x000fe400088f140f */
[----:B------:R-:W-:Y:S02]  /*0450*/  IADD3 R5, P0, R5, R18, RZ ;  /* 0x0000001205057210 */ /* 0x000fe40007f1e0ff */
[----:B------:R-:W-:Y:S02]  /*0460*/  LOP3.LUT R21, R27, 0x2, RZ, 0xc0, !PT ;  /* 0x000000021b157812 */ /* 0x000fe400078ec0ff */
[----:B------:R-:W-:Y:S02]  /*0470*/  LEA R17, P1, R10, UR6, 0x2 ;  /* 0x000000060a117c11 */ /* 0x000fe4000f8210ff */
[----:B------:R-:W-:-:S02]  /*0480*/  SHF.L.U64.HI R14, R16, 0x3, R19 ;  /* 0x00000003100e7819 */ /* 0x000fc40000010213 */
[----:B------:R-:W-:Y:S02]  /*0490*/  SHF.L.U32 R20, R16, 0x3, RZ ;  /* 0x0000000310147819 */ /* 0x000fe400000006ff */
[----:B------:R-:W-:Y:S01]  /*04a0*/  SHF.R.U32.HI R16, RZ, 0x1c, R11 ;  /* 0x0000001cff107819 */ /* 0x000fe2000001160b */
[----:B------:R-:W-:Y:S01]  /*04b0*/  IMAD.X R15, RZ, RZ, R15, P0 ;  /* 0x000000ffff0f7224 */ /* 0x000fe200000e060f */
[----:B------:R-:W-:Y:S02]  /*04c0*/  IADD3 R18, P2, R12, R21, RZ ;  /* 0x000000150c127210 */ /* 0x000fe40007f5e0ff */
[----:B------:R-:W-:Y:S02]  /*04d0*/  IADD3 R12, P0, R20, R5, RZ ;  /* 0x00000005140c7210 */ /* 0x000fe40007f1e0ff */
[----:B------:R-:W-:Y:S02]  /*04e0*/  LEA.HI.X R11, R10, UR7, R11, 0x2, P1 ;  /* 0x000000070a0b7c11 */ /* 0x000fe400088f140b */
[----:B------:R-:W-:-:S02]  /*04f0*/  LOP3.LUT R10, R16, 0x8, RZ, 0xc0, !PT ;  /* 0x00000008100a7812 */ /* 0x000fc400078ec0ff */
[----:B------:R-:W-:Y:S02]  /*0500*/  IADD3.X R19, RZ, R13, RZ, P2, !PT ;  /* 0x0000000dff137210 */ /* 0x000fe400017fe4ff */
[----:B------:R-:W-:Y:S02]  /*0510*/  IADD3.X R13, R14, R15, RZ, P0, !PT ;  /* 0x0000000f0e0d7210 */ /* 0x000fe400007fe4ff */
[----:B------:R-:W-:Y:S02]  /*0520*/  IADD3 R17, P0, R10, R17, RZ ;  /* 0x000000110a117210 */ /* 0x000fe40007f1e0ff */
[----:B------:R-:W-:Y:S02]  /*0530*/  SHF.L.U32 R10, R18, 0x3, RZ ;  /* 0x00000003120a7819 */ /* 0x000fe400000006ff */
[----:B------:R-:W-:Y:S01]  /*0540*/  IADD3.X R11, RZ, R11, RZ, P0, !PT ;  /* 0x0000000bff0b7210 */ /* 0x000fe200007fe4ff */
[----:B------:R-:W-:Y:S01]  /*0550*/  IMAD.WIDE R12, R26, 0x4, R12 ;  /* 0x000000041a0c7825 */ /* 0x000fe200078e020c */
[----:B------:R-:W-:-:S02]  /*0560*/  SHF.L.U64.HI R16, R18, 0x3, R19 ;  /* 0x0000000312107819 */ /* 0x000fc40000010213 */
[----:B------:R-:W-:Y:S02]  /*0570*/  IADD3 R20, P0, R17, R20, RZ ;  /* 0x0000001411147210 */ /* 0x000fe40007f1e0ff */
[----:B------:R-:W-:Y:S02]  /*0580*/  IADD3 R18, P1, R10, R5, RZ ;  /* 0x000000050a127210 */ /* 0x000fe40007f3e0ff */
[----:B------:R-:W-:Y:S01]  /*0590*/  IADD3 R10, P2, R10, R17, RZ ;  /* 0x000000110a0a7210 */ /* 0x000fe20007f5e0ff */
[----:B------:R-:W-:Y:S01]  /*05a0*/  IMAD.X R21, R11, 0x1, R14, P0 ;  /* 0x000000010b157824 */ /* 0x000fe200000e060e */
[----:B------:R0:W2:Y:S01]  /*05b0*/  LDG.E.EL R5, desc[UR4][R12.64] ;  /* 0x000000040c057981 */ /* 0x0000a2000c2e1900 */
[----:B------:R-:W-:Y:S02]  /*05c0*/  IADD3.X R19, R16, R15, RZ, P1, !PT ;  /* 0x0000000f10137210 */ /* 0x000fe40000ffe4ff */
[----:B------:R-:W-:Y:S01]  /*05d0*/  IADD3.X R11, R16, R11, RZ, P2, !PT ;  /* 0x0000000b100b7210 */ /* 0x000fe200017fe4ff */
[----:B------:R-:W1:Y:S08]  /*05e0*/  LDC.64 R14, c[0x0][0x260] ;  /* 0x00009800ff0e7b82 */ /* 0x000e700000000a00 */
[----:B0-----:R-:W0:Y:S08]  /*05f0*/  LDC.64 R12, c[0x0][0x288] ;  /* 0x0000a200ff0c7b82 */ /* 0x001e300000000a00 */
[----:B------:R-:W5:Y:S01]  /*0600*/  LDC.64 R16, c[0x0][0x258] ;  /* 0x00009600ff107b82 */ /* 0x000f620000000a00 */
[----:B------:R-:W-:-:S04]  /*0610*/  IMAD.WIDE R20, R26, 0x4, R20 ;  /* 0x000000041a147825 */ /* 0x000fc800078e0214 */
[C---:B------:R-:W-:Y:S02]  /*0620*/  IMAD.WIDE R18, R26.reuse, 0x4, R18 ;  /* 0x000000041a127825 */ /* 0x040fe400078e0212 */
[----:B------:R-:W2:Y:S02]  /*0630*/  LDG.E.EL R20, desc[UR4][R20.64] ;  /* 0x0000000414147981 */ /* 0x000ea4000c2e1900 */
[----:B------:R-:W-:Y:S02]  /*0640*/  IMAD.WIDE R10, R26, 0x4, R10 ;  /* 0x000000041a0a7825 */ /* 0x000fe400078e020a */
[----:B------:R-:W2:Y:S02]  /*0650*/  LDG.E.EL R18, desc[UR4][R18.64] ;  /* 0x0000000412127981 */ /* 0x000ea4000c2e1900 */
[----:B-1----:R-:W-:Y:S02]  /*0660*/  IMAD.WIDE R26, R24, 0x4, R14 ;  /* 0x00000004181a7825 */ /* 0x002fe400078e020e */
[----:B------:R-:W1:Y:S01]  /*0670*/  LDC.64 R14, c[0x0][0x2a0] ;  /* 0x0000a800ff0e7b82 */ /* 0x000e620000000a00 */
[----:B------:R1:W2:Y:S01]  /*0680*/  LDG.E.EL R11, desc[UR4][R10.64] ;  /* 0x000000040a0b7981 */ /* 0x0002a2000c2e1900 */
[----:B0-----:R-:W-:-:S03]  /*0690*/  IMAD.WIDE R12, R25, 0x4, R12 ;  /* 0x00000004190c7825 */ /* 0x001fc600078e020c */
[----:B------:R-:W2:Y:S01]  /*06a0*/  LDG.E.EL R27, desc[UR4][R26.64] ;  /* 0x000000041a1b7981 */ /* 0x000ea2000c2e1900 */
[----:B-----5:R-:W-:-:S03]  /*06b0*/  IMAD.WIDE R16, R24, 0x4, R16 ;  /* 0x0000000418107825 */ /* 0x020fc600078e0210 */
[----:B------:R0:W5:Y:S01]  /*06c0*/  LDG.E.EL R12, desc[UR4][R12.64] ;  /* 0x000000040c0c7981 */ /* 0x000162000c2e1900 */
[----:B------:R-:W0:Y:S03]  /*06d0*/  LDC.64 R24, c[0x0][0x290] ;  /* 0x0000a400ff187b82 */ /* 0x000e260000000a00 */
[----:B------:R-:W5:Y:S01]  /*06e0*/  LDG.E.EL R16, desc[UR4][R16.64] ;  /* 0x0000000410107981 */ /* 0x000f62000c2e1900 */
[----:B-1----:R-:W-:-:S06]  /*06f0*/  IMAD.WIDE R14, R0, 0x4, R14 ;  /* 0x00000004000e7825 */ /* 0x002fcc00078e020e */
[----:B------:R-:W5:Y:S01]  /*0700*/  LDG.E.EL R14, desc[UR4][R14.64] ;  /* 0x000000040e0e7981 */ /* 0x000f62000c2e1900 */
[----:B0-----:R-:W-:-:S06]  /*0710*/  IMAD.WIDE R24, R2, 0x4, R24 ;  /* 0x0000000402187825 */ /* 0x001fcc00078e0218 */
[----:B------:R-:W5:Y:S01]  /*0720*/  LDG.E R24, desc[UR4][R24.64] ;  /* 0x0000000418187981 */ /* 0x000f62000c1e1900 */
[----:B------:R-:W-:Y:S01]  /*0730*/  FADD R4, R4, 9.9999997473787516356e-06 ;  /* 0x3727c5ac04047421 */ /* 0x000fe20000000000 */
[----:B------:R-:W-:-:S03]  /*0740*/  FADD R7, R7, 9.9999997473787516356e-06 ;  /* 0x3727c5ac07077421 */ /* 0x000fc60000000000 */
[----:B------:R-:W0:Y:S08]  /*0750*/  MUFU.SQRT R0, R4 ;  /* 0x0000000400007308 */ /* 0x000e300000002000 */
[----:B------:R-:W1:Y:S01]  /*0760*/  MUFU.SQRT R10, R7 ;  /* 0x00000007000a7308 */ /* 0x000e620000002000 */
[C---:B0-----:R-:W-:Y:S02]  /*0770*/  FSETP.GT.AND P0, PT, R0.reuse, 8.50705917302346158658e+37, PT ;  /* 0x7e8000000000780b */ /* 0x041fe40003f04000 */
[----:B------:R-:W-:-:S02]  /*0780*/  FSETP.GEU.AND P2, PT, R0, 1.175494350822287508e-38, PT ;  /* 0x008000000000780b */ /* 0x000fc40003f4e000 */
[C---:B-1----:R-:W-:Y:S02]  /*0790*/  FSETP.GT.AND P1, PT, R10.reuse, 8.50705917302346158658e+37, PT ;  /* 0x7e8000000a00780b */ /* 0x042fe40003f24000 */
[----:B------:R-:W-:-:S07]  /*07a0*/  FSETP.GEU.AND P3, PT, R10, 1.175494350822287508e-38, PT ;  /* 0x008000000a00780b */ /* 0x000fce0003f6e000 */
[----:B------:R-:W-:Y:S01]  /*07b0*/  @P0 FMUL R0, R0, 0.25 ;  /* 0x3e80000000000820 */ /* 0x000fe20000400000 */
[----:B------:R-:W-:-:S03]  /*07c0*/  HFMA2.MMA R13, -RZ, RZ, 1.625, 0 ;  /* 0x3e800000ff0d7435 */ /* 0x000fc600000001ff */
[----:B------:R-:W-:Y:S01]  /*07d0*/  @!P2 FMUL R0, R0, 16777216 ;  /* 0x4b8000000000a820 */ /* 0x000fe20000400000 */
[----:B------:R-:W-:-:S04]  /*07e0*/  @P1 FMUL R10, R10, 0.25 ;  /* 0x3e8000000a0a1820 */ /* 0x000fc80000400000 */
[----:B------:R-:W-:Y:S01]  /*07f0*/  @!P3 FMUL R10, R10, 16777216 ;  /* 0x4b8000000a0ab820 */ /* 0x000fe20000400000 */
[----:B------:R-:W0:Y:S01]  /*0800*/  MUFU.RCP R0, R0 ;  /* 0x0000000000007308 */ /* 0x000e220000001000 */
[----:B------:R-:W-:-:S07]  /*0810*/  FSEL R7, R13, 1, P0 ;  /* 0x3f8000000d077808 */ /* 0x000fce0000000000 */
[----:B------:R-:W1:Y:S01]  /*0820*/  MUFU.RCP R10, R10 ;  /* 0x0000000a000a7308 */ /* 0x000e620000001000 */
[----:B------:R-:W-:Y:S01]  /*0830*/  FSEL R13, R13, 1, P1 ;  /* 0x3f8000000d0d7808 */ /* 0x000fe20000800000 */
[----:B------:R-:W-:-:S04]  /*0840*/  @!P2 FMUL R7, R7, 16777216 ;  /* 0x4b8000000707a820 */ /* 0x000fc80000400000 */
[----:B------:R-:W-:Y:S01]  /*0850*/  @!P3 FMUL R13, R13, 16777216 ;  /* 0x4b8000000d0db820 */ /* 0x000fe20000400000 */
[----:B0-----:R-:W-:Y:S01]  /*0860*/  FMUL R7, R0, R7 ;  /* 0x0000000700077220 */ /* 0x001fe20000400000 */
[----:B---3--:R-:W-:Y:S01]  /*0870*/  FADD R8, R3, -R8 ;  /* 0x8000000803087221 */ /* 0x008fe20000000000 */
[----:B------:R-:W-:Y:S02]  /*0880*/  FADD R0, R23, -R22 ;  /* 0x8000001617007221 */ /* 0x000fe40000000000 */
[----:B------:R-:W0:Y:S01]  /*0890*/  LDC.64 R22, c[0x0][0x210] ;  /* 0x00008400ff167b82 */ /* 0x000e220000000a00 */
[----:B-1----:R-:W-:Y:S01]  /*08a0*/  FMUL R13, R10, R13 ;  /* 0x0000000d0a0d7220 */ /* 0x002fe20000400000 */
[----:B------:R-:W-:-:S03]  /*08b0*/  FMUL R7, R7, R8 ;  /* 0x0000000807077220 */ /* 0x000fc60000400000 */
[----:B------:R-:W-:Y:S01]  /*08c0*/  FMUL R0, R13, R0 ;  /* 0x000000000d007220 */ /* 0x000fe20000400000 */
[----:B----4-:R-:W-:Y:S01]  /*08d0*/  FFMA R7, R9, R7, R6 ;  /* 0x0000000709077223 */ /* 0x010fe20000000006 */
[----:B0-----:R-:W-:-:S04]  /*08e0*/  IMAD.WIDE R22, R2, 0x4, R22 ;  /* 0x0000000402167825 */ /* 0x001fc800078e0216 */
[----:B--2---:R-:W-:Y:S01]  /*08f0*/  FADD R20, -R5, R20 ;  /* 0x0000001405147221 */ /* 0x004fe20000000100 */
[----:B------:R-:W-:-:S03]  /*0900*/  FADD R11, -R18, R11 ;  /* 0x0000000b120b7221 */ /* 0x000fc60000000100 */
[C---:B-----5:R-:W-:Y:S01]  /*0910*/  FFMA R5, R12.reuse, R20, R5 ;  /* 0x000000140c057223 */ /* 0x060fe20000000005 */
[----:B------:R-:W-:Y:S01]  /*0920*/  FFMA R12, R12, R11, R18 ;  /* 0x0000000b0c0c7223 */ /* 0x000fe20000000012 */
[----:B------:R-:W-:-:S03]  /*0930*/  FFMA R0, R16, R0, R27 ;  /* 0x0000000010007223 */ /* 0x000fc6000000001b */
[----:B------:R-:W-:Y:S01]  /*0940*/  FADD R12, -R5, R12 ;  /* 0x0000000c050c7221 */ /* 0x000fe20000000100 */
[----:B------:R-:W-:-:S03]  /*0950*/  FADD R7, R0, R7 ;  /* 0x0000000700077221 */ /* 0x000fc60000000000 */
[----:B------:R-:W-:Y:S01]  /*0960*/  FFMA R12, R14, R12, R5 ;  /* 0x0000000c0e0c7223 */ /* 0x000fe20000000005 */
[----:B------:R-:W-:-:S04]  /*0970*/  FADD R7, R24, R7 ;  /* 0x0000000718077221 */ /* 0x000fc80000000000 */
[C---:B------:R-:W-:Y:S01]  /*0980*/  FADD R0, R7.reuse, R12 ;  /* 0x0000000c07007221 */ /* 0x040fe20000000000 */
[----:B------:R-:W-:-:S04]  /*0990*/  FSETP.GEU.AND P0, PT, R7, -R12, PT ;  /* 0x8000000c0700720b */ /* 0x000fc80003f0e000 */
[----:B------:R-:W-:-:S05]  /*09a0*/  FSEL R3, R0, RZ, P0 ;  /* 0x000000ff00037208 */ /* 0x000fca0000000000 */
[----:B------:R-:W-:Y:S01]  /*09b0*/  STG.E desc[UR4][R22.64], R3 ;  /* 0x0000000316007986 */ /* 0x000fe2000c101904 */
[----:B------:R-:W-:Y:S05]  /*09c0*/  EXIT ;  /* 0x000000000000794d */ /* 0x000fea0003800000 */
.L_x_0:
[----:B------:R-:W-:-:S00]  /*09d0*/  BRA `(.L_x_0) ;  /* 0xfffffffc00fc7947 */ /* 0x000fc0000383ffff */
[----:B------:R-:W-:-:S00]  /*09e0*/  NOP ;  /* 0x0000000000007918 */ /* 0x000fc00000000000 */
        /* <DEDUP_REMOVED lines=9> */
.L_x_1:


//--------------------- .nv.global.init           --------------------------
	.section	.nv.global.init,"aw",@progbits
.nv.global.init:
	.type		_$_str,@object
	.size		_$_str,(_$_str_$_2 - _$_str)
_$_str:
        /*0000*/ 	.byte	0x5f, 0x5f, 0x43, 0x55, 0x44, 0x41, 0x5f, 0x46, 0x54, 0x5a, 0x00
	.type		_$_str_$_2,@object
	.size		_$_str_$_2,(.L_1 - _$_str_$_2)
_$_str_$_2:
        /*000b*/ 	.byte	0x5f, 0x5f, 0x43, 0x55, 0x44, 0x41, 0x5f, 0x50, 0x52, 0x45, 0x43, 0x5f, 0x53, 0x51, 0x52, 0x54
        /*001b*/ 	.byte	0x00
.L_1:


//--------------------- .nv.constant0.triton_poi_fused__native_batch_norm_legit_no_training__unsafe_index_add_mul_relu_sub_43 --------------------------
	.section	.nv.constant0.triton_poi_fused__native_batch_norm_legit_no_training__unsafe_index_add_mul_relu_sub_43,"a",@progbits
	.sectionflags	@""
	.align	4
.nv.constant0.triton_poi_fused__native_batch_norm_legit_no_training__unsafe_index_add_mul_relu_sub_43:
	.zero		684
